//
// Generated by NVIDIA NVVM Compiler
//
// Compiler Build ID: CL-36424714
// Cuda compilation tools, release 13.0, V13.0.88
// Based on NVVM 20.0.0
//

.version 9.0
.target sm_100
.address_size 64

	// .globl	_Z4funcPiS_i
.extern .shared .align 16 .b8 sh[];

.visible .entry _Z4funcPiS_i(
	.param .u64 .ptr .align 1 _Z4funcPiS_i_param_0,
	.param .u64 .ptr .align 1 _Z4funcPiS_i_param_1,
	.param .u32 _Z4funcPiS_i_param_2
)
{
	.reg .pred 	%p<5>;
	.reg .b32 	%r<24>;
	.reg .b32 	%f<3>;
	.reg .b64 	%rd<9>;

	ld.param.u64 	%rd2, [_Z4funcPiS_i_param_0];
	ld.param.u64 	%rd3, [_Z4funcPiS_i_param_1];
	ld.param.u32 	%r5, [_Z4funcPiS_i_param_2];
	mov.u32 	%r1, %tid.x;
	mov.u32 	%r6, %ctaid.x;
	mov.u32 	%r2, %ntid.x;
	mad.lo.s32 	%r3, %r6, %r2, %r1;
	setp.ge.s32 	%p1, %r3, %r5;
	@%p1 bra 	$L__BB0_4;
	cvta.to.global.u64 	%rd4, %rd2;
	mul.wide.s32 	%rd5, %r3, 4;
	add.s64 	%rd1, %rd4, %rd5;
	ld.global.u32 	%r7, [%rd1];
	shl.b32 	%r8, %r1, 2;
	mov.u32 	%r9, sh;
	add.s32 	%r4, %r9, %r8;
	st.shared.u32 	[%r4], %r7;
	add.s32 	%r10, %r2, -1;
	setp.ne.s32 	%p2, %r1, %r10;
	add.s32 	%r11, %r5, -1;
	setp.ne.s32 	%p3, %r3, %r11;
	and.pred  	%p4, %p2, %p3;
	@%p4 bra 	$L__BB0_3;
	ld.global.u32 	%r12, [%rd1+4];
	st.shared.u32 	[%r4+4], %r12;
	ld.global.u32 	%r13, [%rd1+8];
	st.shared.u32 	[%r4+8], %r13;
$L__BB0_3:
	bar.sync 	0;
	ld.shared.u32 	%r14, [%r4];
	mul.lo.s32 	%r15, %r14, 3;
	ld.shared.u32 	%r16, [%r4+4];
	mad.lo.s32 	%r17, %r16, 10, %r15;
	ld.shared.u32 	%r18, [%r4+8];
	mad.lo.s32 	%r19, %r18, 7, %r17;
	cvt.rn.f32.s32 	%f1, %r19;
	div.rn.f32 	%f2, %f1, 0f41A00000;
	cvt.rzi.s32.f32 	%r20, %f2;
	shl.b32 	%r21, %r5, 2;
	add.s32 	%r22, %r4, %r21;
	st.shared.u32 	[%r22+8], %r20;
	bar.sync 	0;
	ld.shared.u32 	%r23, [%r22+8];
	cvta.to.global.u64 	%rd6, %rd3;
	add.s64 	%rd8, %rd6, %rd5;
	st.global.u32 	[%rd8], %r23;
$L__BB0_4:
	ret;

}


// ===== COMPILED SASS (sm_100) =====

	.target	sm_100

	.elftype	@"ET_EXEC"


//--------------------- .note.nv.tkinfo           --------------------------
	.section	.note.nv.tkinfo,"",@"SHT_NOTE"
	.sectionflags	@"SHF_NOTE_NV_TKINFO"
	.tkinfo
        /*0018*/ 	.word	0x00000002
        /*0030*/ 	.string	""
        /*0030*/ 	.string	"ptxas"
        /*0030*/ 	.string	"Cuda compilation tools, release 13.0, V13.0.88"
        /*0030*/ 	.string	"Build cuda_13.0.r13.0/compiler.36424714_0"
        /*0030*/ 	.string	"-arch sm_100 -m 64 "



//--------------------- .note.nv.cuinfo           --------------------------
	.section	.note.nv.cuinfo,"",@"SHT_NOTE"
	.sectionflags	@"SHF_NOTE_NV_CUINFO"
        /*0018*/ 	.short	0x0002
        /*001a*/ 	.short	0x0064
        /*001c*/ 	.short	0x0082
	.zero		2


//--------------------- .nv.info                  --------------------------
	.section	.nv.info,"",@"SHT_CUDA_INFO"
	.align	4


	//----- nvinfo : EIATTR_REGCOUNT
	.align		4
        /*0000*/ 	.byte	0x04, 0x2f
        /*0002*/ 	.short	(.L_1 - .L_0)
	.align		4
.L_0:
        /*0004*/ 	.word	index@(_Z4funcPiS_i)
        /*0008*/ 	.word	0x0000000e


	//----- nvinfo : EIATTR_FRAME_SIZE
	.align		4
.L_1:
        /*000c*/ 	.byte	0x04, 0x11
        /*000e*/ 	.short	(.L_3 - .L_2)
	.align		4
.L_2:
        /*0010*/ 	.word	index@($__internal_0_$__cuda_sm3x_div_rn_noftz_f32_slowpath)
        /*0014*/ 	.word	0x00000000


	//----- nvinfo : EIATTR_FRAME_SIZE
	.align		4
.L_3:
        /*0018*/ 	.byte	0x04, 0x11
        /*001a*/ 	.short	(.L_5 - .L_4)
	.align		4
.L_4:
        /*001c*/ 	.word	index@(_Z4funcPiS_i)
        /*0020*/ 	.word	0x00000000


	//----- nvinfo : EIATTR_MIN_STACK_SIZE
	.align		4
.L_5:
        /*0024*/ 	.byte	0x04, 0x12
        /*0026*/ 	.short	(.L_7 - .L_6)
	.align		4
.L_6:
        /*0028*/ 	.word	index@(_Z4funcPiS_i)
        /*002c*/ 	.word	0x00000000
.L_7:


//--------------------- .nv.compat                --------------------------
	.section	.nv.compat,"",@"SHT_CUDA_COMPAT_INFO"
	.align	4
        /*0000*/ 	.byte	0x02, 0x09, 0x00, 0x00, 0x02, 0x02, 0x01, 0x00, 0x02, 0x05, 0x05, 0x00, 0x03, 0x07, 0x01, 0x01
        /*0010*/ 	.byte	0x02, 0x03, 0x00, 0x00, 0x02, 0x06, 0x01, 0x00, 0x04, 0x0b, 0x08, 0x00, 0x01, 0x00, 0x00, 0x00
        /*0020*/ 	.byte	0x00, 0x00, 0x00, 0x00


//--------------------- .nv.info._Z4funcPiS_i     --------------------------
	.section	.nv.info._Z4funcPiS_i,"",@"SHT_CUDA_INFO"
	.sectionflags	@""
	.align	4


	//----- nvinfo : EIATTR_CUDA_API_VERSION
	.align		4
        /*0000*/ 	.byte	0x04, 0x37
        /*0002*/ 	.short	(.L_9 - .L_8)
.L_8:
        /*0004*/ 	.word	0x00000082


	//----- nvinfo : EIATTR_KPARAM_INFO
	.align		4
.L_9:
        /*0008*/ 	.byte	0x04, 0x17
        /*000a*/ 	.short	(.L_11 - .L_10)
.L_10:
        /*000c*/ 	.word	0x00000000
        /*0010*/ 	.short	0x0002
        /*0012*/ 	.short	0x0010
        /*0014*/ 	.byte	0x00, 0xf0, 0x11, 0x00


	//----- nvinfo : EIATTR_KPARAM_INFO
	.align		4
.L_11:
        /*0018*/ 	.byte	0x04, 0x17
        /*001a*/ 	.short	(.L_13 - .L_12)
.L_12:
        /*001c*/ 	.word	0x00000000
        /*0020*/ 	.short	0x0001
        /*0022*/ 	.short	0x0008
        /*0024*/ 	.byte	0x00, 0xf5, 0x21, 0x00


	//----- nvinfo : EIATTR_KPARAM_INFO
	.align		4
.L_13:
        /*0028*/ 	.byte	0x04, 0x17
        /*002a*/ 	.short	(.L_15 - .L_14)
.L_14:
        /*002c*/ 	.word	0x00000000
        /*0030*/ 	.short	0x0000
        /*0032*/ 	.short	0x0000
        /*0034*/ 	.byte	0x00, 0xf5, 0x21, 0x00


	//----- nvinfo : EIATTR_SPARSE_MMA_MASK
	.align		4
.L_15:
        /*0038*/ 	.byte	0x03, 0x50
        /*003a*/ 	.short	0x0000


	//----- nvinfo : EIATTR_MAXREG_COUNT
	.align		4
        /*003c*/ 	.byte	0x03, 0x1b
        /*003e*/ 	.short	0x00ff


	//----- nvinfo : EIATTR_NUM_BARRIERS
	.align		4
        /*0040*/ 	.byte	0x02, 0x4c
        /*0042*/ 	.byte	0x01
	.zero		1


	//----- nvinfo : EIATTR_MERCURY_ISA_VERSION
	.align		4
        /*0044*/ 	.byte	0x03, 0x5f
        /*0046*/ 	.short	0x0101


	//----- nvinfo : EIATTR_VRC_CTA_INIT_COUNT
	.align		4
        /*0048*/ 	.byte	0x02, 0x4a
	.zero		1
	.zero		1


	//----- nvinfo : EIATTR_EXIT_INSTR_OFFSETS
	.align		4
        /*004c*/ 	.byte	0x04, 0x1c
        /*004e*/ 	.short	(.L_17 - .L_16)


	//   ....[0]....
.L_16:
        /*0050*/ 	.word	0x00000070


	//   ....[1]....
        /*0054*/ 	.word	0x00000370


	//----- nvinfo : EIATTR_CRS_STACK_SIZE
	.align		4
.L_17:
        /*0058*/ 	.byte	0x04, 0x1e
        /*005a*/ 	.short	(.L_19 - .L_18)
.L_18:
        /*005c*/ 	.word	0x00000000


	//----- nvinfo : EIATTR_CBANK_PARAM_SIZE
	.align		4
.L_19:
        /*0060*/ 	.byte	0x03, 0x19
        /*0062*/ 	.short	0x0014


	//----- nvinfo : EIATTR_PARAM_CBANK
	.align		4
        /*0064*/ 	.byte	0x04, 0x0a
        /*0066*/ 	.short	(.L_21 - .L_20)
	.align		4
.L_20:
        /*0068*/ 	.word	index@(.nv.constant0._Z4funcPiS_i)
        /*006c*/ 	.short	0x0380
        /*006e*/ 	.short	0x0014


	//----- nvinfo : EIATTR_SW_WAR
	.align		4
.L_21:
        /*0070*/ 	.byte	0x04, 0x36
        /*0072*/ 	.short	(.L_23 - .L_22)
.L_22:
        /*0074*/ 	.word	0x00000008
.L_23:


//--------------------- .nv.callgraph             --------------------------
	.section	.nv.callgraph,"",@"SHT_CUDA_CALLGRAPH"
	.align	4
	.sectionentsize	8
	.align		4
        /*0000*/ 	.word	0x00000000
	.align		4
        /*0004*/ 	.word	0xffffffff
	.align		4
        /*0008*/ 	.word	0x00000000
	.align		4
        /*000c*/ 	.word	0xfffffffe
	.align		4
        /*0010*/ 	.word	0x00000000
	.align		4
        /*0014*/ 	.word	0xfffffffd
	.align		4
        /*0018*/ 	.word	0x00000000
	.align		4
        /*001c*/ 	.word	0xfffffffc


//--------------------- .text._Z4funcPiS_i        --------------------------
	.section	.text._Z4funcPiS_i,"ax",@progbits
	.align	128
        .global         _Z4funcPiS_i
        .type           _Z4funcPiS_i,@function
        .size           _Z4funcPiS_i,(.L_x_15 - _Z4funcPiS_i)
        .other          _Z4funcPiS_i,@"STO_CUDA_ENTRY STV_DEFAULT"
_Z4funcPiS_i:
.text._Z4funcPiS_i:
[----:B------:R-:W-:Y:S01]  /*0000*/  LDC R1, c[0x0][0x37c] ;  /* 0x0000df00ff017b82 */ /* 0x000fe20000000800 */
[----:B------:R-:W0:Y:S07]  /*0010*/  S2R R3, SR_TID.X ;  /* 0x0000000000037919 */ /* 0x000e2e0000002100 */
[----:B------:R-:W0:Y:S01]  /*0020*/  S2UR UR5, SR_CTAID.X ;  /* 0x00000000000579c3 */ /* 0x000e220000002500 */
[----:B------:R-:W1:Y:S07]  /*0030*/  LDCU UR4, c[0x0][0x390] ;  /* 0x00007200ff0477ac */ /* 0x000e6e0008000800 */
[----:B------:R-:W0:Y:S02]  /*0040*/  LDC R0, c[0x0][0x360] ;  /* 0x0000d800ff007b82 */ /* 0x000e240000000800 */
[----:B0-----:R-:W-:-:S05]  /*0050*/  IMAD R2, R0, UR5, R3 ;  /* 0x0000000500027c24 */ /* 0x001fca000f8e0203 */
[----:B-1----:R-:W-:-:S13]  /*0060*/  ISETP.GE.AND P0, PT, R2, UR4, PT ;  /* 0x0000000402007c0c */ /* 0x002fda000bf06270 */
[----:B------:R-:W-:Y:S05]  /*0070*/  @P0 EXIT ;  /* 0x000000000000094d */ /* 0x000fea0003800000 */
[----:B------:R-:W0:Y:S01]  /*0080*/  LDC.64 R4, c[0x0][0x380] ;  /* 0x0000e000ff047b82 */ /* 0x000e220000000a00 */
[----:B------:R-:W-:Y:S01]  /*0090*/  UIADD3 UR4, UPT, UPT, UR4, -0x1, URZ ;  /* 0xffffffff04047890 */ /* 0x000fe2000fffe0ff */
[----:B------:R-:W-:Y:S01]  /*00a0*/  VIADD R0, R0, 0xffffffff ;  /* 0xffffffff00007836 */ /* 0x000fe20000000000 */
[----:B------:R-:W1:Y:S04]  /*00b0*/  LDCU.64 UR6, c[0x0][0x358] ;  /* 0x00006b00ff0677ac */ /* 0x000e680008000a00 */
[----:B------:R-:W-:-:S04]  /*00c0*/  ISETP.NE.AND P0, PT, R2, UR4, PT ;  /* 0x0000000402007c0c */ /* 0x000fc8000bf05270 */
[----:B------:R-:W-:Y:S01]  /*00d0*/  ISETP.NE.AND P0, PT, R3, R0, P0 ;  /* 0x000000000300720c */ /* 0x000fe20000705270 */
[----:B0-----:R-:W-:-:S05]  /*00e0*/  IMAD.WIDE R4, R2, 0x4, R4 ;  /* 0x0000000402047825 */ /* 0x001fca00078e0204 */
[----:B-1----:R-:W2:Y:S07]  /*00f0*/  LDG.E R0, desc[UR6][R4.64] ;  /* 0x0000000604007981 */ /* 0x002eae000c1e1900 */
[----:B------:R-:W3:Y:S04]  /*0100*/  @!P0 LDG.E R6, desc[UR6][R4.64+0x4] ;  /* 0x0000040604068981 */ /* 0x000ee8000c1e1900 */
[----:B------:R0:W4:Y:S01]  /*0110*/  @!P0 LDG.E R8, desc[UR6][R4.64+0x8] ;  /* 0x0000080604088981 */ /* 0x000122000c1e1900 */
[----:B------:R-:W1:Y:S01]  /*0120*/  S2UR UR5, SR_CgaCtaId ;  /* 0x00000000000579c3 */ /* 0x000e620000008800 */
[----:B------:R-:W-:Y:S01]  /*0130*/  UMOV UR4, 0x400 ;  /* 0x0000040000047882 */ /* 0x000fe20000000000 */
[----:B------:R-:W-:Y:S01]  /*0140*/  BSSY.RECONVERGENT B1, `(.L_x_0) ;  /* 0x0000019000017945 */ /* 0x000fe20003800200 */
[----:B0-----:R-:W-:Y:S01]  /*0150*/  IMAD.MOV.U32 R5, RZ, RZ, 0x3d4ccccd ;  /* 0x3d4ccccdff057424 */ /* 0x001fe200078e00ff */
[----:B-1----:R-:W-:-:S06]  /*0160*/  ULEA UR4, UR5, UR4, 0x18 ;  /* 0x0000000405047291 */ /* 0x002fcc000f8ec0ff */
[----:B------:R-:W-:-:S05]  /*0170*/  LEA R3, R3, UR4, 0x2 ;  /* 0x0000000403037c11 */ /* 0x000fca000f8e10ff */
[----:B--2---:R-:W-:Y:S04]  /*0180*/  STS [R3], R0 ;  /* 0x0000000003007388 */ /* 0x004fe80000000800 */
[----:B---3--:R-:W-:Y:S04]  /*0190*/  @!P0 STS [R3+0x4], R6 ;  /* 0x0000040603008388 */ /* 0x008fe80000000800 */
[----:B----4-:R-:W-:Y:S01]  /*01a0*/  @!P0 STS [R3+0x8], R8 ;  /* 0x0000080803008388 */ /* 0x010fe20000000800 */
[----:B------:R-:W-:Y:S06]  /*01b0*/  BAR.SYNC.DEFER_BLOCKING 0x0 ;  /* 0x0000000000007b1d */ /* 0x000fec0000010000 */
[----:B------:R-:W0:Y:S04]  /*01c0*/  LDS R7, [R3] ;  /* 0x0000000003077984 */ /* 0x000e280000000800 */
[----:B------:R-:W1:Y:S04]  /*01d0*/  LDS R10, [R3+0x4] ;  /* 0x00000400030a7984 */ /* 0x000e680000000800 */
[----:B------:R-:W2:Y:S01]  /*01e0*/  LDS R4, [R3+0x8] ;  /* 0x0000080003047984 */ /* 0x000ea20000000800 */
[----:B0-----:R-:W-:-:S04]  /*01f0*/  IMAD R7, R7, 0x3, RZ ;  /* 0x0000000307077824 */ /* 0x001fc800078e02ff */
[----:B-1----:R-:W-:Y:S02]  /*0200*/  IMAD R7, R10, 0xa, R7 ;  /* 0x0000000a0a077824 */ /* 0x002fe400078e0207 */
[----:B------:R-:W-:Y:S02]  /*0210*/  IMAD.MOV.U32 R10, RZ, RZ, 0x41a00000 ;  /* 0x41a00000ff0a7424 */ /* 0x000fe400078e00ff */
[----:B--2---:R-:W-:Y:S02]  /*0220*/  IMAD R0, R4, 0x7, R7 ;  /* 0x0000000704007824 */ /* 0x004fe400078e0207 */
[----:B------:R-:W-:-:S03]  /*0230*/  FFMA R4, R5, -R10, 1 ;  /* 0x3f80000005047423 */ /* 0x000fc6000000080a */
[----:B------:R-:W-:Y:S01]  /*0240*/  I2FP.F32.S32 R0, R0 ;  /* 0x0000000000007245 */ /* 0x000fe20000201400 */
[----:B------:R-:W-:-:S03]  /*0250*/  FFMA R5, R4, R5, 0.050000000745058059692 ;  /* 0x3d4ccccd04057423 */ /* 0x000fc60000000005 */
[----:B------:R-:W0:Y:S01]  /*0260*/  FCHK P0, R0, 20 ;  /* 0x41a0000000007902 */ /* 0x000e220000000000 */
[----:B------:R-:W-:-:S04]  /*0270*/  FFMA R4, R0, R5, RZ ;  /* 0x0000000500047223 */ /* 0x000fc800000000ff */
[----:B------:R-:W-:-:S04]  /*0280*/  FFMA R6, R4, -20, R0 ;  /* 0xc1a0000004067823 */ /* 0x000fc80000000000 */
[----:B------:R-:W-:Y:S01]  /*0290*/  FFMA R6, R5, R6, R4 ;  /* 0x0000000605067223 */ /* 0x000fe20000000004 */
[----:B0-----:R-:W-:Y:S06]  /*02a0*/  @!P0 BRA `(.L_x_1) ;  /* 0x0000000000088947 */ /* 0x001fec0003800000 */
[----:B------:R-:W-:-:S07]  /*02b0*/  MOV R4, 0x2d0 ;  /* 0x000002d000047802 */ /* 0x000fce0000000f00 */
[----:B------:R-:W-:Y:S05]  /*02c0*/  CALL.REL.NOINC `($__internal_0_$__cuda_sm3x_div_rn_noftz_f32_slowpath) ;  /* 0x00000000002c7944 */ /* 0x000fea0003c00000 */
.L_x_1:
[----:B------:R-:W-:Y:S05]  /*02d0*/  BSYNC.RECONVERGENT B1 ;  /* 0x0000000000017941 */ /* 0x000fea0003800200 */
.L_x_0:
[----:B------:R-:W0:Y:S01]  /*02e0*/  LDC R0, c[0x0][0x390] ;  /* 0x0000e400ff007b82 */ /* 0x000e220000000800 */
[----:B------:R-:W1:Y:S07]  /*02f0*/  F2I.TRUNC.NTZ R6, R6 ;  /* 0x0000000600067305 */ /* 0x000e6e000020f100 */
[----:B------:R-:W2:Y:S01]  /*0300*/  LDC.64 R4, c[0x0][0x388] ;  /* 0x0000e200ff047b82 */ /* 0x000ea20000000a00 */
[----:B0-----:R-:W-:-:S05]  /*0310*/  IMAD R7, R0, 0x4, R3 ;  /* 0x0000000400077824 */ /* 0x001fca00078e0203 */
[----:B-1----:R-:W-:Y:S01]  /*0320*/  STS [R7+0x8], R6 ;  /* 0x0000080607007388 */ /* 0x002fe20000000800 */
[----:B--2---:R-:W-:Y:S01]  /*0330*/  IMAD.WIDE R2, R2, 0x4, R4 ;  /* 0x0000000402027825 */ /* 0x004fe200078e0204 */
[----:B------:R-:W-:Y:S06]  /*0340*/  BAR.SYNC.DEFER_BLOCKING 0x0 ;  /* 0x0000000000007b1d */ /* 0x000fec0000010000 */
[----:B------:R-:W0:Y:S04]  /*0350*/  LDS R9, [R7+0x8] ;  /* 0x0000080007097984 */ /* 0x000e280000000800 */
[----:B0-----:R-:W-:Y:S01]  /*0360*/  STG.E desc[UR6][R2.64], R9 ;  /* 0x0000000902007986 */ /* 0x001fe2000c101906 */
[----:B------:R-:W-:Y:S05]  /*0370*/  EXIT ;  /* 0x000000000000794d */ /* 0x000fea0003800000 */
        .weak           $__internal_0_$__cuda_sm3x_div_rn_noftz_f32_slowpath
        .type           $__internal_0_$__cuda_sm3x_div_rn_noftz_f32_slowpath,@function
        .size           $__internal_0_$__cuda_sm3x_div_rn_noftz_f32_slowpath,(.L_x_15 - $__internal_0_$__cuda_sm3x_div_rn_noftz_f32_slowpath)
$__internal_0_$__cuda_sm3x_div_rn_noftz_f32_slowpath:
[--C-:B------:R-:W-:Y:S01]  /*0380*/  SHF.R.U32.HI R5, RZ, 0x17, R0.reuse ;  /* 0x00000017ff057819 */ /* 0x100fe20000011600 */
[----:B------:R-:W-:Y:S04]  /*0390*/  BSSY.RECONVERGENT B0, `(.L_x_2) ;  /* 0x000005c000007945 */ /* 0x000fe80003800200 */
[----:B------:R-:W-:Y:S01]  /*03a0*/  BSSY.RELIABLE B2, `(.L_x_3) ;  /* 0x000001a000027945 */ /* 0x000fe20003800100 */
[----:B------:R-:W-:Y:S01]  /*03b0*/  IMAD.MOV.U32 R6, RZ, RZ, R0 ;  /* 0x000000ffff067224 */ /* 0x000fe200078e0000 */
[----:B------:R-:W-:-:S05]  /*03c0*/  LOP3.LUT R5, R5, 0xff, RZ, 0xc0, !PT ;  /* 0x000000ff05057812 */ /* 0x000fca00078ec0ff */
[----:B------:R-:W-:-:S05]  /*03d0*/  VIADD R8, R5, 0xffffffff ;  /* 0xffffffff05087836 */ /* 0x000fca0000000000 */
[----:B------:R-:W-:-:S13]  /*03e0*/  ISETP.GT.U32.OR P0, PT, R8, 0xfd, !PT ;  /* 0x000000fd0800780c */ /* 0x000fda0007f04470 */
[----:B------:R-:W-:Y:S01]  /*03f0*/  @!P0 IMAD.MOV.U32 R7, RZ, RZ, RZ ;  /* 0x000000ffff078224 */ /* 0x000fe200078e00ff */
[----:B------:R-:W-:Y:S06]  /*0400*/  @!P0 BRA `(.L_x_4) ;  /* 0x00000000004c8947 */ /* 0x000fec0003800000 */
[----:B------:R-:W-:-:S13]  /*0410*/  FSETP.GTU.FTZ.AND P0, PT, |R0|, +INF , PT ;  /* 0x7f8000000000780b */ /* 0x000fda0003f1c200 */
[----:B------:R-:W-:Y:S05]  /*0420*/  @P0 BREAK.RELIABLE B2 ;  /* 0x0000000000020942 */ /* 0x000fea0003800100 */
[----:B------:R-:W-:Y:S05]  /*0430*/  @P0 BRA `(.L_x_5) ;  /* 0x0000000400400947 */ /* 0x000fea0003800000 */
[----:B------:R-:W-:-:S05]  /*0440*/  IMAD.MOV.U32 R7, RZ, RZ, 0x41a00000 ;  /* 0x41a00000ff077424 */ /* 0x000fca00078e00ff */
[----:B------:R-:W-:-:S13]  /*0450*/  LOP3.LUT P0, RZ, R7, 0x7fffffff, R6, 0xc8, !PT ;  /* 0x7fffffff07ff7812 */ /* 0x000fda000780c806 */
[----:B------:R-:W-:Y:S05]  /*0460*/  @!P0 BREAK.RELIABLE B2 ;  /* 0x0000000000028942 */ /* 0x000fea0003800100 */
[----:B------:R-:W-:Y:S05]  /*0470*/  @!P0 BRA `(.L_x_6) ;  /* 0x0000000400288947 */ /* 0x000fea0003800000 */
[----:B------:R-:W-:-:S13]  /*0480*/  LOP3.LUT P0, RZ, R6, 0x7fffffff, RZ, 0xc0, !PT ;  /* 0x7fffffff06ff7812 */ /* 0x000fda000780c0ff */
[----:B------:R-:W-:Y:S05]  /*0490*/  @!P0 BREAK.RELIABLE B2 ;  /* 0x0000000000028942 */ /* 0x000fea0003800100 */
[----:B------:R-:W-:Y:S05]  /*04a0*/  @!P0 BRA `(.L_x_7) ;  /* 0x0000000400148947 */ /* 0x000fea0003800000 */
[----:B------:R-:W-:Y:S02]  /*04b0*/  FSETP.NEU.FTZ.AND P0, PT, |R0|, +INF , PT ;  /* 0x7f8000000000780b */ /* 0x000fe40003f1d200 */
[----:B------:R-:W-:-:S04]  /*04c0*/  LOP3.LUT P1, RZ, R7, 0x7fffffff, RZ, 0xc0, !PT ;  /* 0x7fffffff07ff7812 */ /* 0x000fc8000782c0ff */
[----:B------:R-:W-:-:S13]  /*04d0*/  PLOP3.LUT P0, PT, P0, P1, PT, 0x2f, 0xf2 ;  /* 0x0000000000f2781c */ /* 0x000fda0000702577 */
[----:B------:R-:W-:Y:S05]  /*04e0*/  @P0 BREAK.RELIABLE B2 ;  /* 0x0000000000020942 */ /* 0x000fea0003800100 */
[----:B------:R-:W-:Y:S05]  /*04f0*/  @P0 BRA `(.L_x_8) ;  /* 0x0000000000f40947 */ /* 0x000fea0003800000 */
[----:B------:R-:W-:-:S13]  /*0500*/  ISETP.GE.AND P0, PT, R8, RZ, PT ;  /* 0x000000ff0800720c */ /* 0x000fda0003f06270 */
[----:B------:R-:W-:Y:S02]  /*0510*/  @P0 IMAD.MOV.U32 R7, RZ, RZ, RZ ;  /* 0x000000ffff070224 */ /* 0x000fe400078e00ff */
[----:B------:R-:W-:Y:S01]  /*0520*/  @!P0 FFMA R6, R0, 1.84467440737095516160e+19, RZ ;  /* 0x5f80000000068823 */ /* 0x000fe200000000ff */
[----:B------:R-:W-:-:S07]  /*0530*/  @!P0 IMAD.MOV.U32 R7, RZ, RZ, -0x40 ;  /* 0xffffffc0ff078424 */ /* 0x000fce00078e00ff */
.L_x_4:
[----:B------:R-:W-:Y:S05]  /*0540*/  BSYNC.RELIABLE B2 ;  /* 0x0000000000027941 */ /* 0x000fea0003800100 */
.L_x_3:
[----:B------:R-:W-:Y:S01]  /*0550*/  UMOV UR4, 0x41a00000 ;  /* 0x41a0000000047882 */ /* 0x000fe20000000000 */
[----:B------:R-:W-:Y:S01]  /*0560*/  VIADD R5, R5, 0xffffff81 ;  /* 0xffffff8105057836 */ /* 0x000fe20000000000 */
[----:B------:R-:W-:Y:S01]  /*0570*/  UIADD3 UR4, UPT, UPT, UR4, -0x2000000, URZ ;  /* 0xfe00000004047890 */ /* 0x000fe2000fffe0ff */
[----:B------:R-:W-:Y:S02]  /*0580*/  BSSY.RECONVERGENT B2, `(.L_x_9) ;  /* 0x0000033000027945 */ /* 0x000fe40003800200 */
[----:B------:R-:W-:Y:S01]  /*0590*/  IMAD R0, R5, -0x800000, R6 ;  /* 0xff80000005007824 */ /* 0x000fe200078e0206 */
[----:B------:R-:W-:Y:S02]  /*05a0*/  IADD3 R7, PT, PT, R7, -0x4, R5 ;  /* 0xfffffffc07077810 */ /* 0x000fe40007ffe005 */
[----:B------:R-:W-:-:S03]  /*05b0*/  FADD.FTZ R9, -RZ, -UR4 ;  /* 0x80000004ff097e21 */ /* 0x000fc60008010100 */
[----:B------:R-:W0:Y:S02]  /*05c0*/  MUFU.RCP R8, UR4 ;  /* 0x0000000400087d08 */ /* 0x000e240008001000 */
[----:B0-----:R-:W-:-:S04]  /*05d0*/  FFMA R11, R8, R9, 1 ;  /* 0x3f800000080b7423 */ /* 0x001fc80000000009 */
[----:B------:R-:W-:-:S04]  /*05e0*/  FFMA R11, R8, R11, R8 ;  /* 0x0000000b080b7223 */ /* 0x000fc80000000008 */
[----:B------:R-:W-:-:S04]  /*05f0*/  FFMA R6, R0, R11, RZ ;  /* 0x0000000b00067223 */ /* 0x000fc800000000ff */
[----:B------:R-:W-:-:S04]  /*0600*/  FFMA R8, R9, R6, R0 ;  /* 0x0000000609087223 */ /* 0x000fc80000000000 */
[----:B------:R-:W-:-:S04]  /*0610*/  FFMA R8, R11, R8, R6 ;  /* 0x000000080b087223 */ /* 0x000fc80000000006 */
[----:B------:R-:W-:-:S04]  /*0620*/  FFMA R9, R9, R8, R0 ;  /* 0x0000000809097223 */ /* 0x000fc80000000000 */
[----:B------:R-:W-:-:S05]  /*0630*/  FFMA R6, R11, R9, R8 ;  /* 0x000000090b067223 */ /* 0x000fca0000000008 */
[----:B------:R-:W-:-:S04]  /*0640*/  SHF.R.U32.HI R0, RZ, 0x17, R6 ;  /* 0x00000017ff007819 */ /* 0x000fc80000011606 */
[----:B------:R-:W-:-:S05]  /*0650*/  LOP3.LUT R0, R0, 0xff, RZ, 0xc0, !PT ;  /* 0x000000ff00007812 */ /* 0x000fca00078ec0ff */
[----:B------:R-:W-:-:S04]  /*0660*/  IMAD.IADD R10, R0, 0x1, R7 ;  /* 0x00000001000a7824 */ /* 0x000fc800078e0207 */
[----:B------:R-:W-:-:S05]  /*0670*/  VIADD R0, R10, 0xffffffff ;  /* 0xffffffff0a007836 */ /* 0x000fca0000000000 */
[----:B------:R-:W-:-:S13]  /*0680*/  ISETP.GE.U32.AND P0, PT, R0, 0xfe, PT ;  /* 0x000000fe0000780c */ /* 0x000fda0003f06070 */
[----:B------:R-:W-:Y:S05]  /*0690*/  @!P0 BRA `(.L_x_10) ;  /* 0x0000000000808947 */ /* 0x000fea0003800000 */
[----:B------:R-:W-:-:S13]  /*06a0*/  ISETP.GT.AND P0, PT, R10, 0xfe, PT ;  /* 0x000000fe0a00780c */ /* 0x000fda0003f04270 */
[----:B------:R-:W-:Y:S05]  /*06b0*/  @P0 BRA `(.L_x_11) ;  /* 0x00000000006c0947 */ /* 0x000fea0003800000 */
[----:B------:R-:W-:-:S13]  /*06c0*/  ISETP.GE.AND P0, PT, R10, 0x1, PT ;  /* 0x000000010a00780c */ /* 0x000fda0003f06270 */
[----:B------:R-:W-:Y:S05]  /*06d0*/  @P0 BRA `(.L_x_12) ;  /* 0x0000000000740947 */ /* 0x000fea0003800000 */
[----:B------:R-:W-:Y:S02]  /*06e0*/  ISETP.GE.AND P0, PT, R10, -0x18, PT ;  /* 0xffffffe80a00780c */ /* 0x000fe40003f06270 */
[----:B------:R-:W-:-:S11]  /*06f0*/  LOP3.LUT R6, R6, 0x80000000, RZ, 0xc0, !PT ;  /* 0x8000000006067812 */ /* 0x000fd600078ec0ff */
[----:B------:R-:W-:Y:S05]  /*0700*/  @!P0 BRA `(.L_x_12) ;  /* 0x0000000000688947 */ /* 0x000fea0003800000 */
[CC--:B------:R-:W-:Y:S01]  /*0710*/  FFMA.RZ R0, R11.reuse, R9.reuse, R8 ;  /* 0x000000090b007223 */ /* 0x0c0fe2000000c008 */
[----:B------:R-:W-:Y:S01]  /*0720*/  IMAD.MOV R7, RZ, RZ, -R10 ;  /* 0x000000ffff077224 */ /* 0x000fe200078e0a0a */
[C---:B------:R-:W-:Y:S02]  /*0730*/  ISETP.NE.AND P2, PT, R10.reuse, RZ, PT ;  /* 0x000000ff0a00720c */ /* 0x040fe40003f45270 */
[----:B------:R-:W-:Y:S02]  /*0740*/  ISETP.NE.AND P1, PT, R10, RZ, PT ;  /* 0x000000ff0a00720c */ /* 0x000fe40003f25270 */
[----:B------:R-:W-:Y:S01]  /*0750*/  LOP3.LUT R5, R0, 0x7fffff, RZ, 0xc0, !PT ;  /* 0x007fffff00057812 */ /* 0x000fe200078ec0ff */
[CCC-:B------:R-:W-:Y:S01]  /*0760*/  FFMA.RP R0, R11.reuse, R9.reuse, R8.reuse ;  /* 0x000000090b007223 */ /* 0x1c0fe20000008008 */
[----:B------:R-:W-:Y:S01]  /*0770*/  FFMA.RM R11, R11, R9, R8 ;  /* 0x000000090b0b7223 */ /* 0x000fe20000004008 */
[----:B------:R-:W-:Y:S01]  /*0780*/  VIADD R8, R10, 0x20 ;  /* 0x000000200a087836 */ /* 0x000fe20000000000 */
[----:B------:R-:W-:-:S03]  /*0790*/  LOP3.LUT R5, R5, 0x800000, RZ, 0xfc, !PT ;  /* 0x0080000005057812 */ /* 0x000fc600078efcff */
[----:B------:R-:W-:Y:S02]  /*07a0*/  FSETP.NEU.FTZ.AND P0, PT, R0, R11, PT ;  /* 0x0000000b0000720b */ /* 0x000fe40003f1d000 */
[----:B------:R-:W-:Y:S02]  /*07b0*/  SHF.L.U32 R8, R5, R8, RZ ;  /* 0x0000000805087219 */ /* 0x000fe400000006ff */
[----:B------:R-:W-:Y:S02]  /*07c0*/  SEL R0, R7, RZ, P2 ;  /* 0x000000ff07007207 */ /* 0x000fe40001000000 */
[----:B------:R-:W-:Y:S02]  /*07d0*/  ISETP.NE.AND P1, PT, R8, RZ, P1 ;  /* 0x000000ff0800720c */ /* 0x000fe40000f25270 */
[----:B------:R-:W-:Y:S02]  /*07e0*/  SHF.R.U32.HI R0, RZ, R0, R5 ;  /* 0x00000000ff007219 */ /* 0x000fe40000011605 */
[----:B------:R-:W-:-:S02]  /*07f0*/  PLOP3.LUT P0, PT, P0, P1, PT, 0xf8, 0x8f ;  /* 0x00000000008f781c */ /* 0x000fc40000703f70 */
[----:B------:R-:W-:Y:S02]  /*0800*/  SHF.R.U32.HI R8, RZ, 0x1, R0 ;  /* 0x00000001ff087819 */ /* 0x000fe40000011600 */
[----:B------:R-:W-:-:S04]  /*0810*/  SEL R5, RZ, 0x1, !P0 ;  /* 0x00000001ff057807 */ /* 0x000fc80004000000 */
[----:B------:R-:W-:-:S04]  /*0820*/  LOP3.LUT R5, R5, 0x1, R8, 0xf8, !PT ;  /* 0x0000000105057812 */ /* 0x000fc800078ef808 */
[----:B------:R-:W-:-:S05]  /*0830*/  LOP3.LUT R5, R5, R0, RZ, 0xc0, !PT ;  /* 0x0000000005057212 */ /* 0x000fca00078ec0ff */
[----:B------:R-:W-:-:S05]  /*0840*/  IMAD.IADD R5, R8, 0x1, R5 ;  /* 0x0000000108057824 */ /* 0x000fca00078e0205 */
[----:B------:R-:W-:Y:S01]  /*0850*/  LOP3.LUT R6, R5, R6, RZ, 0xfc, !PT ;  /* 0x0000000605067212 */ /* 0x000fe200078efcff */
[----:B------:R-:W-:Y:S06]  /*0860*/  BRA `(.L_x_12) ;  /* 0x0000000000107947 */ /* 0x000fec0003800000 */
.L_x_11:
[----:B------:R-:W-:-:S04]  /*0870*/  LOP3.LUT R6, R6, 0x80000000, RZ, 0xc0, !PT ;  /* 0x8000000006067812 */ /* 0x000fc800078ec0ff */
[----:B------:R-:W-:Y:S01]  /*0880*/  LOP3.LUT R6, R6, 0x7f800000, RZ, 0xfc, !PT ;  /* 0x7f80000006067812 */ /* 0x000fe200078efcff */
[----:B------:R-:W-:Y:S06]  /*0890*/  BRA `(.L_x_12) ;  /* 0x0000000000047947 */ /* 0x000fec0003800000 */
.L_x_10:
[----:B------:R-:W-:-:S07]  /*08a0*/  IMAD R6, R7, 0x800000, R6 ;  /* 0x0080000007067824 */ /* 0x000fce00078e0206 */
.L_x_12:
[----:B------:R-:W-:Y:S05]  /*08b0*/  BSYNC.RECONVERGENT B2 ;  /* 0x0000000000027941 */ /* 0x000fea0003800200 */
.L_x_9:
[----:B------:R-:W-:Y:S05]  /*08c0*/  BRA `(.L_x_13) ;  /* 0x0000000000207947 */ /* 0x000fea0003800000 */
.L_x_8:
[----:B------:R-:W-:-:S04]  /*08d0*/  LOP3.LUT R6, R7, 0x80000000, R6, 0x48, !PT ;  /* 0x8000000007067812 */ /* 0x000fc800078e4806 */
[----:B------:R-:W-:Y:S01]  /*08e0*/  LOP3.LUT R6, R6, 0x7f800000, RZ, 0xfc, !PT ;  /* 0x7f80000006067812 */ /* 0x000fe200078efcff */
[----:B------:R-:W-:Y:S06]  /*08f0*/  BRA `(.L_x_13) ;  /* 0x0000000000147947 */ /* 0x000fec0003800000 */
.L_x_7:
[----:B------:R-:W-:Y:S01]  /*0900*/  LOP3.LUT R6, R7, 0x80000000, R6, 0x48, !PT ;  /* 0x8000000007067812 */ /* 0x000fe200078e4806 */
[----:B------:R-:W-:Y:S06]  /*0910*/  BRA `(.L_x_13) ;  /* 0x00000000000c7947 */ /* 0x000fec0003800000 */
.L_x_6:
[----:B------:R-:W0:Y:S01]  /*0920*/  MUFU.RSQ R6, -QNAN ;  /* 0xffc0000000067908 */ /* 0x000e220000001400 */
[----:B------:R-:W-:Y:S05]  /*0930*/  BRA `(.L_x_13) ;  /* 0x0000000000047947 */ /* 0x000fea0003800000 */
.L_x_5:
[----:B------:R-:W-:-:S07]  /*0940*/  FADD.FTZ R6, R0, 20 ;  /* 0x41a0000000067421 */ /* 0x000fce0000010000 */
.L_x_13:
[----:B------:R-:W-:Y:S05]  /*0950*/  BSYNC.RECONVERGENT B0 ;  /* 0x0000000000007941 */ /* 0x000fea0003800200 */
.L_x_2:
[----:B------:R-:W-:-:S04]  /*0960*/  IMAD.MOV.U32 R5, RZ, RZ, 0x0 ;  /* 0x00000000ff057424 */ /* 0x000fc800078e00ff */
[----:B0-----:R-:W-:Y:S05]  /*0970*/  RET.REL.NODEC R4 `(_Z4funcPiS_i) ;  /* 0xfffffff404a07950 */ /* 0x001fea0003c3ffff */
.L_x_14:
[----:B------:R-:W-:-:S00]  /*0980*/  BRA `(.L_x_14) ;  /* 0xfffffffc00fc7947 */ /* 0x000fc0000383ffff */
[----:B------:R-:W-:-:S00]  /*0990*/  NOP ;  /* 0x0000000000007918 */ /* 0x000fc00000000000 */
        /* <DEDUP_REMOVED lines=14> */
.L_x_15:


//--------------------- .nv.shared._Z4funcPiS_i   --------------------------
	.section	.nv.shared._Z4funcPiS_i,"aw",@nobits
	.sectionflags	@""
	.align	16
	.zero		1024


//--------------------- .nv.shared.reserved.0     --------------------------
	.section	.nv.shared.reserved.0,"aw",@nobits
	.weak		__nv_reservedSMEM_offset_0_alias
	.size		__nv_reservedSMEM_offset_0_alias, 0, 64
	.other		__nv_reservedSMEM_offset_0_alias,@"STO_CUDA_RESERVED_SHARED STV_DEFAULT"
__nv_reservedSMEM_offset_0_alias:
	.zero		0
	.zero		64


//--------------------- .nv.constant0._Z4funcPiS_i --------------------------
	.section	.nv.constant0._Z4funcPiS_i,"a",@progbits
	.sectionflags	@""
	.align	4
.nv.constant0._Z4funcPiS_i:
	.zero		916


//--------------------- SYMBOLS --------------------------

	.type		.nv.reservedSmem.offset0,@object
	.size		.nv.reservedSmem.offset0,0x4
	.type		.nv.reservedSmem.cap,@object
	.size		.nv.reservedSmem.cap,0x4
